//
// Generated by NVIDIA NVVM Compiler
//
// Compiler Build ID: CL-36424714
// Cuda compilation tools, release 13.0, V13.0.88
// Based on NVVM 20.0.0
//

.version 9.0
.target sm_100
.address_size 64

	// .globl	_Z13loopUnrollingPfS_S_i
.const .align 4 .b8 input1_const[512];
// _ZZ13loopUnrollingPfS_S_iE4N_ds has been demoted

.visible .entry _Z13loopUnrollingPfS_S_i(
	.param .u64 .ptr .align 1 _Z13loopUnrollingPfS_S_i_param_0,
	.param .u64 .ptr .align 1 _Z13loopUnrollingPfS_S_i_param_1,
	.param .u64 .ptr .align 1 _Z13loopUnrollingPfS_S_i_param_2,
	.param .u32 _Z13loopUnrollingPfS_S_i_param_3
)
{
	.reg .pred 	%p<13>;
	.reg .b32 	%r<45>;
	.reg .b32 	%f<782>;
	.reg .b64 	%rd<52>;
	// demoted variable
	.shared .align 4 .b8 _ZZ13loopUnrollingPfS_S_iE4N_ds[512];
	ld.param.u64 	%rd13, [_Z13loopUnrollingPfS_S_i_param_0];
	ld.param.u32 	%r11, [_Z13loopUnrollingPfS_S_i_param_3];
	mov.u32 	%r12, %ctaid.x;
	mov.u32 	%r13, %ntid.x;
	mov.u32 	%r1, %tid.x;
	mad.lo.s32 	%r2, %r12, %r13, %r1;
	mov.u32 	%r14, %ctaid.y;
	mov.u32 	%r15, %ntid.y;
	mov.u32 	%r3, %tid.y;
	mad.lo.s32 	%r16, %r14, %r15, %r3;
	shl.b32 	%r4, %r16, 7;
	setp.gt.s32 	%p1, %r2, 127;
	setp.gt.u32 	%p2, %r16, 127;
	or.pred  	%p3, %p1, %p2;
	@%p3 bra 	$L__BB0_13;
	cvta.to.global.u64 	%rd16, %rd13;
	add.s32 	%r18, %r4, %r2;
	mul.wide.s32 	%rd17, %r18, 4;
	add.s64 	%rd18, %rd16, %rd17;
	ld.global.f32 	%f307, [%rd18];
	shl.b32 	%r19, %r3, 7;
	add.s32 	%r20, %r19, %r1;
	shl.b32 	%r21, %r20, 2;
	mov.u32 	%r22, _ZZ13loopUnrollingPfS_S_iE4N_ds;
	add.s32 	%r23, %r22, %r21;
	st.shared.f32 	[%r23], %f307;
	setp.eq.s32 	%p4, %r11, 4;
	@%p4 bra 	$L__BB0_10;
	setp.eq.s32 	%p5, %r11, 2;
	@%p5 bra 	$L__BB0_7;
	setp.ne.s32 	%p6, %r11, 0;
	@%p6 bra 	$L__BB0_13;
	setp.ne.s32 	%p11, %r2, 0;
	@%p11 bra 	$L__BB0_13;
	ld.param.u64 	%rd48, [_Z13loopUnrollingPfS_S_i_param_2];
	ld.param.u64 	%rd45, [_Z13loopUnrollingPfS_S_i_param_1];
	mov.u32 	%r37, %ctaid.y;
	mov.u32 	%r38, %ntid.y;
	mov.u32 	%r39, %tid.y;
	mad.lo.s32 	%r40, %r37, %r38, %r39;
	cvta.to.global.u64 	%rd36, %rd48;
	mul.wide.u32 	%rd37, %r40, 4;
	add.s64 	%rd1, %rd36, %rd37;
	shl.b32 	%r41, %r40, 7;
	ld.const.f32 	%f1, [input1_const+4];
	ld.const.f32 	%f2, [input1_const+8];
	ld.const.f32 	%f3, [input1_const+12];
	ld.const.f32 	%f4, [input1_const+16];
	ld.const.f32 	%f5, [input1_const+20];
	ld.const.f32 	%f6, [input1_const+24];
	ld.const.f32 	%f7, [input1_const+36];
	ld.const.f32 	%f8, [input1_const+40];
	ld.const.f32 	%f9, [input1_const+44];
	ld.const.f32 	%f10, [input1_const+48];
	ld.const.f32 	%f11, [input1_const+52];
	ld.const.f32 	%f12, [input1_const+56];
	ld.const.f32 	%f13, [input1_const+60];
	ld.const.f32 	%f14, [input1_const+64];
	ld.const.f32 	%f15, [input1_const+68];
	ld.const.f32 	%f16, [input1_const+72];
	ld.const.f32 	%f17, [input1_const+76];
	ld.const.f32 	%f18, [input1_const+80];
	ld.const.f32 	%f19, [input1_const+88];
	ld.const.f32 	%f20, [input1_const+100];
	ld.const.f32 	%f21, [input1_const+104];
	ld.const.f32 	%f22, [input1_const+108];
	ld.const.f32 	%f23, [input1_const+112];
	ld.const.f32 	%f24, [input1_const+116];
	ld.const.f32 	%f25, [input1_const+120];
	ld.const.f32 	%f26, [input1_const+124];
	ld.const.f32 	%f27, [input1_const+128];
	ld.const.f32 	%f28, [input1_const+132];
	ld.const.f32 	%f29, [input1_const+136];
	ld.const.f32 	%f30, [input1_const+140];
	ld.const.f32 	%f31, [input1_const+144];
	ld.const.f32 	%f32, [input1_const+148];
	ld.const.f32 	%f33, [input1_const+152];
	ld.const.f32 	%f34, [input1_const+156];
	ld.const.f32 	%f35, [input1_const+160];
	ld.const.f32 	%f36, [input1_const+164];
	ld.const.f32 	%f37, [input1_const+168];
	ld.const.f32 	%f38, [input1_const+172];
	ld.const.f32 	%f39, [input1_const+176];
	ld.const.f32 	%f40, [input1_const+180];
	ld.const.f32 	%f41, [input1_const+184];
	ld.const.f32 	%f42, [input1_const+188];
	ld.const.f32 	%f43, [input1_const+192];
	ld.const.f32 	%f44, [input1_const+196];
	ld.const.f32 	%f45, [input1_const+200];
	ld.const.f32 	%f46, [input1_const+204];
	ld.const.f32 	%f47, [input1_const+208];
	ld.const.f32 	%f48, [input1_const+228];
	ld.const.f32 	%f49, [input1_const+232];
	ld.const.f32 	%f50, [input1_const+240];
	ld.const.f32 	%f51, [input1_const+248];
	ld.const.f32 	%f52, [input1_const+252];
	ld.const.f32 	%f53, [input1_const+256];
	ld.const.f32 	%f54, [input1_const+260];
	ld.const.f32 	%f55, [input1_const+264];
	ld.const.f32 	%f56, [input1_const+268];
	ld.const.f32 	%f57, [input1_const+272];
	ld.const.f32 	%f58, [input1_const+276];
	ld.const.f32 	%f59, [input1_const+280];
	ld.const.f32 	%f60, [input1_const+284];
	ld.const.f32 	%f61, [input1_const+288];
	ld.const.f32 	%f62, [input1_const+292];
	ld.const.f32 	%f63, [input1_const+296];
	ld.const.f32 	%f64, [input1_const+300];
	ld.const.f32 	%f65, [input1_const+304];
	ld.const.f32 	%f66, [input1_const+308];
	ld.const.f32 	%f67, [input1_const+312];
	ld.const.f32 	%f68, [input1_const+316];
	ld.const.f32 	%f69, [input1_const+320];
	ld.const.f32 	%f70, [input1_const+324];
	ld.const.f32 	%f71, [input1_const+328];
	ld.const.f32 	%f72, [input1_const+332];
	ld.const.f32 	%f73, [input1_const+336];
	ld.const.f32 	%f74, [input1_const+340];
	ld.const.f32 	%f75, [input1_const+344];
	ld.const.f32 	%f76, [input1_const+348];
	ld.const.f32 	%f77, [input1_const+352];
	ld.const.f32 	%f78, [input1_const+356];
	ld.const.f32 	%f79, [input1_const+360];
	ld.const.f32 	%f80, [input1_const+364];
	ld.const.f32 	%f81, [input1_const+368];
	ld.const.f32 	%f82, [input1_const+372];
	ld.const.f32 	%f83, [input1_const+376];
	ld.const.f32 	%f84, [input1_const+380];
	ld.const.f32 	%f85, [input1_const+384];
	ld.const.f32 	%f86, [input1_const+388];
	ld.const.f32 	%f87, [input1_const+392];
	ld.const.f32 	%f88, [input1_const+396];
	ld.const.f32 	%f89, [input1_const+400];
	ld.const.f32 	%f90, [input1_const+404];
	ld.const.f32 	%f91, [input1_const+408];
	ld.const.f32 	%f92, [input1_const+412];
	ld.const.f32 	%f93, [input1_const+416];
	ld.const.f32 	%f94, [input1_const+420];
	ld.const.f32 	%f95, [input1_const+424];
	ld.const.f32 	%f96, [input1_const+428];
	ld.const.f32 	%f97, [input1_const+432];
	ld.const.f32 	%f98, [input1_const+436];
	ld.const.f32 	%f99, [input1_const+440];
	ld.const.f32 	%f100, [input1_const+444];
	ld.const.f32 	%f101, [input1_const+448];
	ld.const.f32 	%f102, [input1_const+484];
	mul.wide.u32 	%rd38, %r41, 4;
	cvta.to.global.u64 	%rd39, %rd45;
	add.s64 	%rd2, %rd39, %rd38;
	mov.b64 	%rd49, 0;
	mov.u32 	%r42, _ZZ13loopUnrollingPfS_S_iE4N_ds;
	mov.u64 	%rd41, input1_const;
	ld.const.f32 	%f628, [input1_const];
	ld.const.f32 	%f636, [input1_const+28];
	ld.const.f32 	%f638, [input1_const+32];
	ld.const.f32 	%f652, [input1_const+84];
	ld.const.f32 	%f655, [input1_const+92];
	ld.const.f32 	%f657, [input1_const+96];
	ld.const.f32 	%f687, [input1_const+212];
	ld.const.f32 	%f689, [input1_const+216];
	ld.const.f32 	%f691, [input1_const+220];
	ld.const.f32 	%f693, [input1_const+224];
	ld.const.f32 	%f697, [input1_const+236];
	ld.const.f32 	%f700, [input1_const+244];
	ld.const.f32 	%f753, [input1_const+452];
	ld.const.f32 	%f755, [input1_const+456];
	ld.const.f32 	%f757, [input1_const+460];
	ld.const.f32 	%f759, [input1_const+464];
	ld.const.f32 	%f761, [input1_const+468];
	ld.const.f32 	%f763, [input1_const+472];
	ld.const.f32 	%f765, [input1_const+476];
	ld.const.f32 	%f767, [input1_const+480];
	ld.const.f32 	%f770, [input1_const+488];
	ld.const.f32 	%f772, [input1_const+492];
	ld.const.f32 	%f774, [input1_const+496];
	ld.const.f32 	%f776, [input1_const+500];
	ld.const.f32 	%f778, [input1_const+504];
	ld.const.f32 	%f780, [input1_const+508];
$L__BB0_6:
	ld.shared.f32 	%f624, [%r42];
	ld.global.f32 	%f625, [%rd1];
	add.f32 	%f626, %f624, %f625;
	st.global.f32 	[%rd1], %f626;
	add.s64 	%rd40, %rd2, %rd49;
	add.s64 	%rd42, %rd41, %rd49;
	ld.const.f32 	%f627, [%rd42];
	fma.rn.f32 	%f629, %f627, %f628, %f626;
	fma.rn.f32 	%f630, %f627, %f1, %f629;
	fma.rn.f32 	%f631, %f627, %f2, %f630;
	fma.rn.f32 	%f632, %f627, %f3, %f631;
	fma.rn.f32 	%f633, %f627, %f4, %f632;
	fma.rn.f32 	%f634, %f627, %f5, %f633;
	fma.rn.f32 	%f635, %f627, %f6, %f634;
	fma.rn.f32 	%f637, %f627, %f636, %f635;
	fma.rn.f32 	%f639, %f627, %f638, %f637;
	fma.rn.f32 	%f640, %f627, %f7, %f639;
	fma.rn.f32 	%f641, %f627, %f8, %f640;
	fma.rn.f32 	%f642, %f627, %f9, %f641;
	fma.rn.f32 	%f643, %f627, %f10, %f642;
	fma.rn.f32 	%f644, %f627, %f11, %f643;
	fma.rn.f32 	%f645, %f627, %f12, %f644;
	fma.rn.f32 	%f646, %f627, %f13, %f645;
	fma.rn.f32 	%f647, %f627, %f14, %f646;
	fma.rn.f32 	%f648, %f627, %f15, %f647;
	fma.rn.f32 	%f649, %f627, %f16, %f648;
	fma.rn.f32 	%f650, %f627, %f17, %f649;
	fma.rn.f32 	%f651, %f627, %f18, %f650;
	fma.rn.f32 	%f653, %f627, %f652, %f651;
	fma.rn.f32 	%f654, %f627, %f19, %f653;
	fma.rn.f32 	%f656, %f627, %f655, %f654;
	fma.rn.f32 	%f658, %f627, %f657, %f656;
	fma.rn.f32 	%f659, %f627, %f20, %f658;
	fma.rn.f32 	%f660, %f627, %f21, %f659;
	fma.rn.f32 	%f661, %f627, %f22, %f660;
	fma.rn.f32 	%f662, %f627, %f23, %f661;
	fma.rn.f32 	%f663, %f627, %f24, %f662;
	fma.rn.f32 	%f664, %f627, %f25, %f663;
	fma.rn.f32 	%f665, %f627, %f26, %f664;
	fma.rn.f32 	%f666, %f627, %f27, %f665;
	fma.rn.f32 	%f667, %f627, %f28, %f666;
	fma.rn.f32 	%f668, %f627, %f29, %f667;
	fma.rn.f32 	%f669, %f627, %f30, %f668;
	fma.rn.f32 	%f670, %f627, %f31, %f669;
	fma.rn.f32 	%f671, %f627, %f32, %f670;
	fma.rn.f32 	%f672, %f627, %f33, %f671;
	fma.rn.f32 	%f673, %f627, %f34, %f672;
	fma.rn.f32 	%f674, %f627, %f35, %f673;
	fma.rn.f32 	%f675, %f627, %f36, %f674;
	fma.rn.f32 	%f676, %f627, %f37, %f675;
	fma.rn.f32 	%f677, %f627, %f38, %f676;
	fma.rn.f32 	%f678, %f627, %f39, %f677;
	fma.rn.f32 	%f679, %f627, %f40, %f678;
	fma.rn.f32 	%f680, %f627, %f41, %f679;
	fma.rn.f32 	%f681, %f627, %f42, %f680;
	fma.rn.f32 	%f682, %f627, %f43, %f681;
	fma.rn.f32 	%f683, %f627, %f44, %f682;
	fma.rn.f32 	%f684, %f627, %f45, %f683;
	fma.rn.f32 	%f685, %f627, %f46, %f684;
	fma.rn.f32 	%f686, %f627, %f47, %f685;
	fma.rn.f32 	%f688, %f627, %f687, %f686;
	fma.rn.f32 	%f690, %f627, %f689, %f688;
	fma.rn.f32 	%f692, %f627, %f691, %f690;
	fma.rn.f32 	%f694, %f627, %f693, %f692;
	fma.rn.f32 	%f695, %f627, %f48, %f694;
	fma.rn.f32 	%f696, %f627, %f49, %f695;
	fma.rn.f32 	%f698, %f627, %f697, %f696;
	fma.rn.f32 	%f699, %f627, %f50, %f698;
	fma.rn.f32 	%f701, %f627, %f700, %f699;
	fma.rn.f32 	%f702, %f627, %f51, %f701;
	fma.rn.f32 	%f703, %f627, %f52, %f702;
	fma.rn.f32 	%f704, %f627, %f53, %f703;
	fma.rn.f32 	%f705, %f627, %f54, %f704;
	fma.rn.f32 	%f706, %f627, %f55, %f705;
	fma.rn.f32 	%f707, %f627, %f56, %f706;
	fma.rn.f32 	%f708, %f627, %f57, %f707;
	fma.rn.f32 	%f709, %f627, %f58, %f708;
	fma.rn.f32 	%f710, %f627, %f59, %f709;
	fma.rn.f32 	%f711, %f627, %f60, %f710;
	fma.rn.f32 	%f712, %f627, %f61, %f711;
	fma.rn.f32 	%f713, %f627, %f62, %f712;
	fma.rn.f32 	%f714, %f627, %f63, %f713;
	fma.rn.f32 	%f715, %f627, %f64, %f714;
	fma.rn.f32 	%f716, %f627, %f65, %f715;
	fma.rn.f32 	%f717, %f627, %f66, %f716;
	fma.rn.f32 	%f718, %f627, %f67, %f717;
	fma.rn.f32 	%f719, %f627, %f68, %f718;
	fma.rn.f32 	%f720, %f627, %f69, %f719;
	fma.rn.f32 	%f721, %f627, %f70, %f720;
	fma.rn.f32 	%f722, %f627, %f71, %f721;
	fma.rn.f32 	%f723, %f627, %f72, %f722;
	fma.rn.f32 	%f724, %f627, %f73, %f723;
	fma.rn.f32 	%f725, %f627, %f74, %f724;
	fma.rn.f32 	%f726, %f627, %f75, %f725;
	fma.rn.f32 	%f727, %f627, %f76, %f726;
	fma.rn.f32 	%f728, %f627, %f77, %f727;
	fma.rn.f32 	%f729, %f627, %f78, %f728;
	fma.rn.f32 	%f730, %f627, %f79, %f729;
	fma.rn.f32 	%f731, %f627, %f80, %f730;
	fma.rn.f32 	%f732, %f627, %f81, %f731;
	fma.rn.f32 	%f733, %f627, %f82, %f732;
	fma.rn.f32 	%f734, %f627, %f83, %f733;
	fma.rn.f32 	%f735, %f627, %f84, %f734;
	fma.rn.f32 	%f736, %f627, %f85, %f735;
	fma.rn.f32 	%f737, %f627, %f86, %f736;
	fma.rn.f32 	%f738, %f627, %f87, %f737;
	fma.rn.f32 	%f739, %f627, %f88, %f738;
	fma.rn.f32 	%f740, %f627, %f89, %f739;
	fma.rn.f32 	%f741, %f627, %f90, %f740;
	fma.rn.f32 	%f742, %f627, %f91, %f741;
	fma.rn.f32 	%f743, %f627, %f92, %f742;
	fma.rn.f32 	%f744, %f627, %f93, %f743;
	fma.rn.f32 	%f745, %f627, %f94, %f744;
	fma.rn.f32 	%f746, %f627, %f95, %f745;
	fma.rn.f32 	%f747, %f627, %f96, %f746;
	fma.rn.f32 	%f748, %f627, %f97, %f747;
	fma.rn.f32 	%f749, %f627, %f98, %f748;
	fma.rn.f32 	%f750, %f627, %f99, %f749;
	fma.rn.f32 	%f751, %f627, %f100, %f750;
	fma.rn.f32 	%f752, %f627, %f101, %f751;
	fma.rn.f32 	%f754, %f627, %f753, %f752;
	fma.rn.f32 	%f756, %f627, %f755, %f754;
	fma.rn.f32 	%f758, %f627, %f757, %f756;
	fma.rn.f32 	%f760, %f627, %f759, %f758;
	fma.rn.f32 	%f762, %f627, %f761, %f760;
	fma.rn.f32 	%f764, %f627, %f763, %f762;
	fma.rn.f32 	%f766, %f627, %f765, %f764;
	fma.rn.f32 	%f768, %f627, %f767, %f766;
	fma.rn.f32 	%f769, %f627, %f102, %f768;
	fma.rn.f32 	%f771, %f627, %f770, %f769;
	fma.rn.f32 	%f773, %f627, %f772, %f771;
	fma.rn.f32 	%f775, %f627, %f774, %f773;
	fma.rn.f32 	%f777, %f627, %f776, %f775;
	fma.rn.f32 	%f779, %f627, %f778, %f777;
	fma.rn.f32 	%f781, %f627, %f780, %f779;
	st.global.f32 	[%rd40], %f781;
	add.s64 	%rd49, %rd49, 4;
	add.s32 	%r42, %r42, 4;
	setp.eq.s64 	%p12, %rd49, 512;
	@%p12 bra 	$L__BB0_13;
	bra.uni 	$L__BB0_6;
$L__BB0_7:
	setp.ne.s32 	%p9, %r2, 0;
	@%p9 bra 	$L__BB0_13;
	ld.param.u64 	%rd47, [_Z13loopUnrollingPfS_S_i_param_2];
	ld.param.u64 	%rd44, [_Z13loopUnrollingPfS_S_i_param_1];
	mov.u32 	%r31, %ctaid.y;
	mov.u32 	%r32, %ntid.y;
	mov.u32 	%r33, %tid.y;
	mad.lo.s32 	%r34, %r31, %r32, %r33;
	cvta.to.global.u64 	%rd28, %rd47;
	mul.wide.u32 	%rd29, %r34, 4;
	add.s64 	%rd5, %rd28, %rd29;
	shl.b32 	%r35, %r34, 7;
	ld.const.f32 	%f103, [input1_const+4];
	ld.const.f32 	%f104, [input1_const+8];
	ld.const.f32 	%f105, [input1_const+12];
	ld.const.f32 	%f106, [input1_const+16];
	ld.const.f32 	%f107, [input1_const+20];
	ld.const.f32 	%f108, [input1_const+24];
	ld.const.f32 	%f109, [input1_const+28];
	ld.const.f32 	%f110, [input1_const+32];
	ld.const.f32 	%f111, [input1_const+36];
	ld.const.f32 	%f112, [input1_const+40];
	ld.const.f32 	%f113, [input1_const+44];
	ld.const.f32 	%f114, [input1_const+48];
	ld.const.f32 	%f115, [input1_const+52];
	ld.const.f32 	%f116, [input1_const+56];
	ld.const.f32 	%f117, [input1_const+60];
	ld.const.f32 	%f118, [input1_const+64];
	ld.const.f32 	%f119, [input1_const+68];
	ld.const.f32 	%f120, [input1_const+72];
	ld.const.f32 	%f121, [input1_const+76];
	ld.const.f32 	%f122, [input1_const+80];
	ld.const.f32 	%f123, [input1_const+84];
	ld.const.f32 	%f124, [input1_const+88];
	ld.const.f32 	%f125, [input1_const+92];
	ld.const.f32 	%f126, [input1_const+96];
	ld.const.f32 	%f127, [input1_const+100];
	ld.const.f32 	%f128, [input1_const+104];
	ld.const.f32 	%f129, [input1_const+108];
	ld.const.f32 	%f130, [input1_const+112];
	ld.const.f32 	%f131, [input1_const+116];
	ld.const.f32 	%f132, [input1_const+120];
	ld.const.f32 	%f133, [input1_const+124];
	ld.const.f32 	%f134, [input1_const+128];
	ld.const.f32 	%f135, [input1_const+132];
	ld.const.f32 	%f136, [input1_const+136];
	ld.const.f32 	%f137, [input1_const+140];
	ld.const.f32 	%f138, [input1_const+144];
	ld.const.f32 	%f139, [input1_const+148];
	ld.const.f32 	%f140, [input1_const+152];
	ld.const.f32 	%f141, [input1_const+156];
	ld.const.f32 	%f142, [input1_const+160];
	ld.const.f32 	%f143, [input1_const+164];
	ld.const.f32 	%f144, [input1_const+168];
	ld.const.f32 	%f145, [input1_const+172];
	ld.const.f32 	%f146, [input1_const+176];
	ld.const.f32 	%f147, [input1_const+180];
	ld.const.f32 	%f148, [input1_const+184];
	ld.const.f32 	%f149, [input1_const+188];
	ld.const.f32 	%f150, [input1_const+192];
	ld.const.f32 	%f151, [input1_const+196];
	ld.const.f32 	%f152, [input1_const+200];
	ld.const.f32 	%f153, [input1_const+204];
	ld.const.f32 	%f154, [input1_const+208];
	ld.const.f32 	%f155, [input1_const+212];
	ld.const.f32 	%f156, [input1_const+216];
	ld.const.f32 	%f157, [input1_const+220];
	ld.const.f32 	%f158, [input1_const+224];
	ld.const.f32 	%f159, [input1_const+228];
	ld.const.f32 	%f160, [input1_const+232];
	ld.const.f32 	%f161, [input1_const+236];
	ld.const.f32 	%f162, [input1_const+240];
	ld.const.f32 	%f163, [input1_const+244];
	ld.const.f32 	%f164, [input1_const+248];
	ld.const.f32 	%f165, [input1_const+252];
	ld.const.f32 	%f166, [input1_const+256];
	ld.const.f32 	%f167, [input1_const+260];
	ld.const.f32 	%f168, [input1_const+264];
	ld.const.f32 	%f169, [input1_const+268];
	ld.const.f32 	%f170, [input1_const+272];
	ld.const.f32 	%f171, [input1_const+276];
	ld.const.f32 	%f172, [input1_const+280];
	ld.const.f32 	%f173, [input1_const+284];
	ld.const.f32 	%f174, [input1_const+288];
	ld.const.f32 	%f175, [input1_const+292];
	ld.const.f32 	%f176, [input1_const+296];
	ld.const.f32 	%f177, [input1_const+300];
	ld.const.f32 	%f178, [input1_const+304];
	ld.const.f32 	%f179, [input1_const+308];
	ld.const.f32 	%f180, [input1_const+312];
	ld.const.f32 	%f181, [input1_const+316];
	ld.const.f32 	%f182, [input1_const+320];
	ld.const.f32 	%f183, [input1_const+324];
	ld.const.f32 	%f184, [input1_const+328];
	ld.const.f32 	%f185, [input1_const+332];
	ld.const.f32 	%f186, [input1_const+336];
	ld.const.f32 	%f187, [input1_const+340];
	ld.const.f32 	%f188, [input1_const+344];
	ld.const.f32 	%f189, [input1_const+348];
	ld.const.f32 	%f190, [input1_const+352];
	ld.const.f32 	%f191, [input1_const+356];
	ld.const.f32 	%f192, [input1_const+360];
	ld.const.f32 	%f193, [input1_const+364];
	ld.const.f32 	%f194, [input1_const+368];
	ld.const.f32 	%f195, [input1_const+372];
	ld.const.f32 	%f196, [input1_const+376];
	ld.const.f32 	%f197, [input1_const+380];
	ld.const.f32 	%f198, [input1_const+384];
	ld.const.f32 	%f199, [input1_const+388];
	ld.const.f32 	%f200, [input1_const+392];
	ld.const.f32 	%f201, [input1_const+396];
	ld.const.f32 	%f202, [input1_const+400];
	ld.const.f32 	%f203, [input1_const+404];
	ld.const.f32 	%f204, [input1_const+476];
	mul.wide.u32 	%rd30, %r35, 4;
	cvta.to.global.u64 	%rd31, %rd44;
	add.s64 	%rd6, %rd31, %rd30;
	mov.b64 	%rd50, 0;
	mov.u32 	%r43, _ZZ13loopUnrollingPfS_S_iE4N_ds;
	mov.u64 	%rd33, input1_const;
	ld.const.f32 	%f470, [input1_const];
	ld.const.f32 	%f573, [input1_const+408];
	ld.const.f32 	%f575, [input1_const+412];
	ld.const.f32 	%f577, [input1_const+416];
	ld.const.f32 	%f579, [input1_const+420];
	ld.const.f32 	%f581, [input1_const+424];
	ld.const.f32 	%f583, [input1_const+428];
	ld.const.f32 	%f585, [input1_const+432];
	ld.const.f32 	%f587, [input1_const+436];
	ld.const.f32 	%f589, [input1_const+440];
	ld.const.f32 	%f591, [input1_const+444];
	ld.const.f32 	%f593, [input1_const+448];
	ld.const.f32 	%f595, [input1_const+452];
	ld.const.f32 	%f597, [input1_const+456];
	ld.const.f32 	%f599, [input1_const+460];
	ld.const.f32 	%f601, [input1_const+464];
	ld.const.f32 	%f603, [input1_const+468];
	ld.const.f32 	%f605, [input1_const+472];
	ld.const.f32 	%f608, [input1_const+480];
	ld.const.f32 	%f610, [input1_const+484];
	ld.const.f32 	%f612, [input1_const+488];
	ld.const.f32 	%f614, [input1_const+492];
	ld.const.f32 	%f616, [input1_const+496];
	ld.const.f32 	%f618, [input1_const+500];
	ld.const.f32 	%f620, [input1_const+504];
	ld.const.f32 	%f622, [input1_const+508];
$L__BB0_9:
	ld.shared.f32 	%f466, [%r43];
	ld.global.f32 	%f467, [%rd5];
	add.f32 	%f468, %f466, %f467;
	st.global.f32 	[%rd5], %f468;
	add.s64 	%rd32, %rd6, %rd50;
	add.s64 	%rd34, %rd33, %rd50;
	ld.const.f32 	%f469, [%rd34];
	fma.rn.f32 	%f471, %f469, %f470, %f468;
	fma.rn.f32 	%f472, %f469, %f103, %f471;
	fma.rn.f32 	%f473, %f469, %f104, %f472;
	fma.rn.f32 	%f474, %f469, %f105, %f473;
	fma.rn.f32 	%f475, %f469, %f106, %f474;
	fma.rn.f32 	%f476, %f469, %f107, %f475;
	fma.rn.f32 	%f477, %f469, %f108, %f476;
	fma.rn.f32 	%f478, %f469, %f109, %f477;
	fma.rn.f32 	%f479, %f469, %f110, %f478;
	fma.rn.f32 	%f480, %f469, %f111, %f479;
	fma.rn.f32 	%f481, %f469, %f112, %f480;
	fma.rn.f32 	%f482, %f469, %f113, %f481;
	fma.rn.f32 	%f483, %f469, %f114, %f482;
	fma.rn.f32 	%f484, %f469, %f115, %f483;
	fma.rn.f32 	%f485, %f469, %f116, %f484;
	fma.rn.f32 	%f486, %f469, %f117, %f485;
	fma.rn.f32 	%f487, %f469, %f118, %f486;
	fma.rn.f32 	%f488, %f469, %f119, %f487;
	fma.rn.f32 	%f489, %f469, %f120, %f488;
	fma.rn.f32 	%f490, %f469, %f121, %f489;
	fma.rn.f32 	%f491, %f469, %f122, %f490;
	fma.rn.f32 	%f492, %f469, %f123, %f491;
	fma.rn.f32 	%f493, %f469, %f124, %f492;
	fma.rn.f32 	%f494, %f469, %f125, %f493;
	fma.rn.f32 	%f495, %f469, %f126, %f494;
	fma.rn.f32 	%f496, %f469, %f127, %f495;
	fma.rn.f32 	%f497, %f469, %f128, %f496;
	fma.rn.f32 	%f498, %f469, %f129, %f497;
	fma.rn.f32 	%f499, %f469, %f130, %f498;
	fma.rn.f32 	%f500, %f469, %f131, %f499;
	fma.rn.f32 	%f501, %f469, %f132, %f500;
	fma.rn.f32 	%f502, %f469, %f133, %f501;
	fma.rn.f32 	%f503, %f469, %f134, %f502;
	fma.rn.f32 	%f504, %f469, %f135, %f503;
	fma.rn.f32 	%f505, %f469, %f136, %f504;
	fma.rn.f32 	%f506, %f469, %f137, %f505;
	fma.rn.f32 	%f507, %f469, %f138, %f506;
	fma.rn.f32 	%f508, %f469, %f139, %f507;
	fma.rn.f32 	%f509, %f469, %f140, %f508;
	fma.rn.f32 	%f510, %f469, %f141, %f509;
	fma.rn.f32 	%f511, %f469, %f142, %f510;
	fma.rn.f32 	%f512, %f469, %f143, %f511;
	fma.rn.f32 	%f513, %f469, %f144, %f512;
	fma.rn.f32 	%f514, %f469, %f145, %f513;
	fma.rn.f32 	%f515, %f469, %f146, %f514;
	fma.rn.f32 	%f516, %f469, %f147, %f515;
	fma.rn.f32 	%f517, %f469, %f148, %f516;
	fma.rn.f32 	%f518, %f469, %f149, %f517;
	fma.rn.f32 	%f519, %f469, %f150, %f518;
	fma.rn.f32 	%f520, %f469, %f151, %f519;
	fma.rn.f32 	%f521, %f469, %f152, %f520;
	fma.rn.f32 	%f522, %f469, %f153, %f521;
	fma.rn.f32 	%f523, %f469, %f154, %f522;
	fma.rn.f32 	%f524, %f469, %f155, %f523;
	fma.rn.f32 	%f525, %f469, %f156, %f524;
	fma.rn.f32 	%f526, %f469, %f157, %f525;
	fma.rn.f32 	%f527, %f469, %f158, %f526;
	fma.rn.f32 	%f528, %f469, %f159, %f527;
	fma.rn.f32 	%f529, %f469, %f160, %f528;
	fma.rn.f32 	%f530, %f469, %f161, %f529;
	fma.rn.f32 	%f531, %f469, %f162, %f530;
	fma.rn.f32 	%f532, %f469, %f163, %f531;
	fma.rn.f32 	%f533, %f469, %f164, %f532;
	fma.rn.f32 	%f534, %f469, %f165, %f533;
	fma.rn.f32 	%f535, %f469, %f166, %f534;
	fma.rn.f32 	%f536, %f469, %f167, %f535;
	fma.rn.f32 	%f537, %f469, %f168, %f536;
	fma.rn.f32 	%f538, %f469, %f169, %f537;
	fma.rn.f32 	%f539, %f469, %f170, %f538;
	fma.rn.f32 	%f540, %f469, %f171, %f539;
	fma.rn.f32 	%f541, %f469, %f172, %f540;
	fma.rn.f32 	%f542, %f469, %f173, %f541;
	fma.rn.f32 	%f543, %f469, %f174, %f542;
	fma.rn.f32 	%f544, %f469, %f175, %f543;
	fma.rn.f32 	%f545, %f469, %f176, %f544;
	fma.rn.f32 	%f546, %f469, %f177, %f545;
	fma.rn.f32 	%f547, %f469, %f178, %f546;
	fma.rn.f32 	%f548, %f469, %f179, %f547;
	fma.rn.f32 	%f549, %f469, %f180, %f548;
	fma.rn.f32 	%f550, %f469, %f181, %f549;
	fma.rn.f32 	%f551, %f469, %f182, %f550;
	fma.rn.f32 	%f552, %f469, %f183, %f551;
	fma.rn.f32 	%f553, %f469, %f184, %f552;
	fma.rn.f32 	%f554, %f469, %f185, %f553;
	fma.rn.f32 	%f555, %f469, %f186, %f554;
	fma.rn.f32 	%f556, %f469, %f187, %f555;
	fma.rn.f32 	%f557, %f469, %f188, %f556;
	fma.rn.f32 	%f558, %f469, %f189, %f557;
	fma.rn.f32 	%f559, %f469, %f190, %f558;
	fma.rn.f32 	%f560, %f469, %f191, %f559;
	fma.rn.f32 	%f561, %f469, %f192, %f560;
	fma.rn.f32 	%f562, %f469, %f193, %f561;
	fma.rn.f32 	%f563, %f469, %f194, %f562;
	fma.rn.f32 	%f564, %f469, %f195, %f563;
	fma.rn.f32 	%f565, %f469, %f196, %f564;
	fma.rn.f32 	%f566, %f469, %f197, %f565;
	fma.rn.f32 	%f567, %f469, %f198, %f566;
	fma.rn.f32 	%f568, %f469, %f199, %f567;
	fma.rn.f32 	%f569, %f469, %f200, %f568;
	fma.rn.f32 	%f570, %f469, %f201, %f569;
	fma.rn.f32 	%f571, %f469, %f202, %f570;
	fma.rn.f32 	%f572, %f469, %f203, %f571;
	fma.rn.f32 	%f574, %f469, %f573, %f572;
	fma.rn.f32 	%f576, %f469, %f575, %f574;
	fma.rn.f32 	%f578, %f469, %f577, %f576;
	fma.rn.f32 	%f580, %f469, %f579, %f578;
	fma.rn.f32 	%f582, %f469, %f581, %f580;
	fma.rn.f32 	%f584, %f469, %f583, %f582;
	fma.rn.f32 	%f586, %f469, %f585, %f584;
	fma.rn.f32 	%f588, %f469, %f587, %f586;
	fma.rn.f32 	%f590, %f469, %f589, %f588;
	fma.rn.f32 	%f592, %f469, %f591, %f590;
	fma.rn.f32 	%f594, %f469, %f593, %f592;
	fma.rn.f32 	%f596, %f469, %f595, %f594;
	fma.rn.f32 	%f598, %f469, %f597, %f596;
	fma.rn.f32 	%f600, %f469, %f599, %f598;
	fma.rn.f32 	%f602, %f469, %f601, %f600;
	fma.rn.f32 	%f604, %f469, %f603, %f602;
	fma.rn.f32 	%f606, %f469, %f605, %f604;
	fma.rn.f32 	%f607, %f469, %f204, %f606;
	fma.rn.f32 	%f609, %f469, %f608, %f607;
	fma.rn.f32 	%f611, %f469, %f610, %f609;
	fma.rn.f32 	%f613, %f469, %f612, %f611;
	fma.rn.f32 	%f615, %f469, %f614, %f613;
	fma.rn.f32 	%f617, %f469, %f616, %f615;
	fma.rn.f32 	%f619, %f469, %f618, %f617;
	fma.rn.f32 	%f621, %f469, %f620, %f619;
	fma.rn.f32 	%f623, %f469, %f622, %f621;
	st.global.f32 	[%rd32], %f623;
	add.s64 	%rd50, %rd50, 4;
	add.s32 	%r43, %r43, 4;
	setp.eq.s64 	%p10, %rd50, 512;
	@%p10 bra 	$L__BB0_13;
	bra.uni 	$L__BB0_9;
$L__BB0_10:
	setp.ne.s32 	%p7, %r2, 0;
	@%p7 bra 	$L__BB0_13;
	ld.param.u64 	%rd46, [_Z13loopUnrollingPfS_S_i_param_2];
	ld.param.u64 	%rd43, [_Z13loopUnrollingPfS_S_i_param_1];
	mov.u32 	%r25, %ctaid.y;
	mov.u32 	%r26, %ntid.y;
	mov.u32 	%r27, %tid.y;
	mad.lo.s32 	%r28, %r25, %r26, %r27;
	cvta.to.global.u64 	%rd20, %rd46;
	mul.wide.u32 	%rd21, %r28, 4;
	add.s64 	%rd9, %rd20, %rd21;
	shl.b32 	%r29, %r28, 7;
	ld.const.f32 	%f205, [input1_const+4];
	ld.const.f32 	%f206, [input1_const+8];
	ld.const.f32 	%f207, [input1_const+12];
	ld.const.f32 	%f208, [input1_const+16];
	ld.const.f32 	%f209, [input1_const+20];
	ld.const.f32 	%f210, [input1_const+24];
	ld.const.f32 	%f211, [input1_const+28];
	ld.const.f32 	%f212, [input1_const+32];
	ld.const.f32 	%f213, [input1_const+36];
	ld.const.f32 	%f214, [input1_const+40];
	ld.const.f32 	%f215, [input1_const+44];
	ld.const.f32 	%f216, [input1_const+48];
	ld.const.f32 	%f217, [input1_const+52];
	ld.const.f32 	%f218, [input1_const+56];
	ld.const.f32 	%f219, [input1_const+60];
	ld.const.f32 	%f220, [input1_const+64];
	ld.const.f32 	%f221, [input1_const+68];
	ld.const.f32 	%f222, [input1_const+72];
	ld.const.f32 	%f223, [input1_const+76];
	ld.const.f32 	%f224, [input1_const+80];
	ld.const.f32 	%f225, [input1_const+84];
	ld.const.f32 	%f226, [input1_const+88];
	ld.const.f32 	%f227, [input1_const+92];
	ld.const.f32 	%f228, [input1_const+96];
	ld.const.f32 	%f229, [input1_const+100];
	ld.const.f32 	%f230, [input1_const+104];
	ld.const.f32 	%f231, [input1_const+108];
	ld.const.f32 	%f232, [input1_const+112];
	ld.const.f32 	%f233, [input1_const+116];
	ld.const.f32 	%f234, [input1_const+120];
	ld.const.f32 	%f235, [input1_const+124];
	ld.const.f32 	%f236, [input1_const+128];
	ld.const.f32 	%f237, [input1_const+132];
	ld.const.f32 	%f238, [input1_const+136];
	ld.const.f32 	%f239, [input1_const+140];
	ld.const.f32 	%f240, [input1_const+144];
	ld.const.f32 	%f241, [input1_const+148];
	ld.const.f32 	%f242, [input1_const+152];
	ld.const.f32 	%f243, [input1_const+156];
	ld.const.f32 	%f244, [input1_const+160];
	ld.const.f32 	%f245, [input1_const+164];
	ld.const.f32 	%f246, [input1_const+168];
	ld.const.f32 	%f247, [input1_const+172];
	ld.const.f32 	%f248, [input1_const+176];
	ld.const.f32 	%f249, [input1_const+180];
	ld.const.f32 	%f250, [input1_const+184];
	ld.const.f32 	%f251, [input1_const+188];
	ld.const.f32 	%f252, [input1_const+192];
	ld.const.f32 	%f253, [input1_const+196];
	ld.const.f32 	%f254, [input1_const+200];
	ld.const.f32 	%f255, [input1_const+204];
	ld.const.f32 	%f256, [input1_const+208];
	ld.const.f32 	%f257, [input1_const+212];
	ld.const.f32 	%f258, [input1_const+216];
	ld.const.f32 	%f259, [input1_const+220];
	ld.const.f32 	%f260, [input1_const+224];
	ld.const.f32 	%f261, [input1_const+228];
	ld.const.f32 	%f262, [input1_const+232];
	ld.const.f32 	%f263, [input1_const+236];
	ld.const.f32 	%f264, [input1_const+240];
	ld.const.f32 	%f265, [input1_const+244];
	ld.const.f32 	%f266, [input1_const+248];
	ld.const.f32 	%f267, [input1_const+252];
	ld.const.f32 	%f268, [input1_const+256];
	ld.const.f32 	%f269, [input1_const+260];
	ld.const.f32 	%f270, [input1_const+264];
	ld.const.f32 	%f271, [input1_const+268];
	ld.const.f32 	%f272, [input1_const+272];
	ld.const.f32 	%f273, [input1_const+276];
	ld.const.f32 	%f274, [input1_const+280];
	ld.const.f32 	%f275, [input1_const+284];
	ld.const.f32 	%f276, [input1_const+288];
	ld.const.f32 	%f277, [input1_const+292];
	ld.const.f32 	%f278, [input1_const+296];
	ld.const.f32 	%f279, [input1_const+300];
	ld.const.f32 	%f280, [input1_const+304];
	ld.const.f32 	%f281, [input1_const+308];
	ld.const.f32 	%f282, [input1_const+312];
	ld.const.f32 	%f283, [input1_const+316];
	ld.const.f32 	%f284, [input1_const+320];
	ld.const.f32 	%f285, [input1_const+324];
	ld.const.f32 	%f286, [input1_const+328];
	ld.const.f32 	%f287, [input1_const+332];
	ld.const.f32 	%f288, [input1_const+336];
	ld.const.f32 	%f289, [input1_const+340];
	ld.const.f32 	%f290, [input1_const+344];
	ld.const.f32 	%f291, [input1_const+348];
	ld.const.f32 	%f292, [input1_const+352];
	ld.const.f32 	%f293, [input1_const+356];
	ld.const.f32 	%f294, [input1_const+360];
	ld.const.f32 	%f295, [input1_const+364];
	ld.const.f32 	%f296, [input1_const+368];
	ld.const.f32 	%f297, [input1_const+372];
	ld.const.f32 	%f298, [input1_const+376];
	ld.const.f32 	%f299, [input1_const+380];
	ld.const.f32 	%f300, [input1_const+384];
	ld.const.f32 	%f301, [input1_const+388];
	ld.const.f32 	%f302, [input1_const+392];
	ld.const.f32 	%f303, [input1_const+396];
	ld.const.f32 	%f304, [input1_const+464];
	ld.const.f32 	%f305, [input1_const+468];
	ld.const.f32 	%f306, [input1_const+504];
	mul.wide.u32 	%rd22, %r29, 4;
	cvta.to.global.u64 	%rd23, %rd43;
	add.s64 	%rd10, %rd23, %rd22;
	mov.b64 	%rd51, 0;
	mov.u32 	%r44, _ZZ13loopUnrollingPfS_S_iE4N_ds;
	mov.u64 	%rd25, input1_const;
	ld.const.f32 	%f312, [input1_const];
	ld.const.f32 	%f413, [input1_const+400];
	ld.const.f32 	%f415, [input1_const+404];
	ld.const.f32 	%f417, [input1_const+408];
	ld.const.f32 	%f419, [input1_const+412];
	ld.const.f32 	%f421, [input1_const+416];
	ld.const.f32 	%f423, [input1_const+420];
	ld.const.f32 	%f425, [input1_const+424];
	ld.const.f32 	%f427, [input1_const+428];
	ld.const.f32 	%f429, [input1_const+432];
	ld.const.f32 	%f431, [input1_const+436];
	ld.const.f32 	%f433, [input1_const+440];
	ld.const.f32 	%f435, [input1_const+444];
	ld.const.f32 	%f437, [input1_const+448];
	ld.const.f32 	%f439, [input1_const+452];
	ld.const.f32 	%f441, [input1_const+456];
	ld.const.f32 	%f443, [input1_const+460];
	ld.const.f32 	%f447, [input1_const+472];
	ld.const.f32 	%f449, [input1_const+476];
	ld.const.f32 	%f451, [input1_const+480];
	ld.const.f32 	%f453, [input1_const+484];
	ld.const.f32 	%f455, [input1_const+488];
	ld.const.f32 	%f457, [input1_const+492];
	ld.const.f32 	%f459, [input1_const+496];
	ld.const.f32 	%f461, [input1_const+500];
	ld.const.f32 	%f464, [input1_const+508];
$L__BB0_12:
	ld.shared.f32 	%f308, [%r44];
	ld.global.f32 	%f309, [%rd9];
	add.f32 	%f310, %f308, %f309;
	st.global.f32 	[%rd9], %f310;
	add.s64 	%rd24, %rd10, %rd51;
	add.s64 	%rd26, %rd25, %rd51;
	ld.const.f32 	%f311, [%rd26];
	fma.rn.f32 	%f313, %f311, %f312, %f310;
	fma.rn.f32 	%f314, %f311, %f205, %f313;
	fma.rn.f32 	%f315, %f311, %f206, %f314;
	fma.rn.f32 	%f316, %f311, %f207, %f315;
	fma.rn.f32 	%f317, %f311, %f208, %f316;
	fma.rn.f32 	%f318, %f311, %f209, %f317;
	fma.rn.f32 	%f319, %f311, %f210, %f318;
	fma.rn.f32 	%f320, %f311, %f211, %f319;
	fma.rn.f32 	%f321, %f311, %f212, %f320;
	fma.rn.f32 	%f322, %f311, %f213, %f321;
	fma.rn.f32 	%f323, %f311, %f214, %f322;
	fma.rn.f32 	%f324, %f311, %f215, %f323;
	fma.rn.f32 	%f325, %f311, %f216, %f324;
	fma.rn.f32 	%f326, %f311, %f217, %f325;
	fma.rn.f32 	%f327, %f311, %f218, %f326;
	fma.rn.f32 	%f328, %f311, %f219, %f327;
	fma.rn.f32 	%f329, %f311, %f220, %f328;
	fma.rn.f32 	%f330, %f311, %f221, %f329;
	fma.rn.f32 	%f331, %f311, %f222, %f330;
	fma.rn.f32 	%f332, %f311, %f223, %f331;
	fma.rn.f32 	%f333, %f311, %f224, %f332;
	fma.rn.f32 	%f334, %f311, %f225, %f333;
	fma.rn.f32 	%f335, %f311, %f226, %f334;
	fma.rn.f32 	%f336, %f311, %f227, %f335;
	fma.rn.f32 	%f337, %f311, %f228, %f336;
	fma.rn.f32 	%f338, %f311, %f229, %f337;
	fma.rn.f32 	%f339, %f311, %f230, %f338;
	fma.rn.f32 	%f340, %f311, %f231, %f339;
	fma.rn.f32 	%f341, %f311, %f232, %f340;
	fma.rn.f32 	%f342, %f311, %f233, %f341;
	fma.rn.f32 	%f343, %f311, %f234, %f342;
	fma.rn.f32 	%f344, %f311, %f235, %f343;
	fma.rn.f32 	%f345, %f311, %f236, %f344;
	fma.rn.f32 	%f346, %f311, %f237, %f345;
	fma.rn.f32 	%f347, %f311, %f238, %f346;
	fma.rn.f32 	%f348, %f311, %f239, %f347;
	fma.rn.f32 	%f349, %f311, %f240, %f348;
	fma.rn.f32 	%f350, %f311, %f241, %f349;
	fma.rn.f32 	%f351, %f311, %f242, %f350;
	fma.rn.f32 	%f352, %f311, %f243, %f351;
	fma.rn.f32 	%f353, %f311, %f244, %f352;
	fma.rn.f32 	%f354, %f311, %f245, %f353;
	fma.rn.f32 	%f355, %f311, %f246, %f354;
	fma.rn.f32 	%f356, %f311, %f247, %f355;
	fma.rn.f32 	%f357, %f311, %f248, %f356;
	fma.rn.f32 	%f358, %f311, %f249, %f357;
	fma.rn.f32 	%f359, %f311, %f250, %f358;
	fma.rn.f32 	%f360, %f311, %f251, %f359;
	fma.rn.f32 	%f361, %f311, %f252, %f360;
	fma.rn.f32 	%f362, %f311, %f253, %f361;
	fma.rn.f32 	%f363, %f311, %f254, %f362;
	fma.rn.f32 	%f364, %f311, %f255, %f363;
	fma.rn.f32 	%f365, %f311, %f256, %f364;
	fma.rn.f32 	%f366, %f311, %f257, %f365;
	fma.rn.f32 	%f367, %f311, %f258, %f366;
	fma.rn.f32 	%f368, %f311, %f259, %f367;
	fma.rn.f32 	%f369, %f311, %f260, %f368;
	fma.rn.f32 	%f370, %f311, %f261, %f369;
	fma.rn.f32 	%f371, %f311, %f262, %f370;
	fma.rn.f32 	%f372, %f311, %f263, %f371;
	fma.rn.f32 	%f373, %f311, %f264, %f372;
	fma.rn.f32 	%f374, %f311, %f265, %f373;
	fma.rn.f32 	%f375, %f311, %f266, %f374;
	fma.rn.f32 	%f376, %f311, %f267, %f375;
	fma.rn.f32 	%f377, %f311, %f268, %f376;
	fma.rn.f32 	%f378, %f311, %f269, %f377;
	fma.rn.f32 	%f379, %f311, %f270, %f378;
	fma.rn.f32 	%f380, %f311, %f271, %f379;
	fma.rn.f32 	%f381, %f311, %f272, %f380;
	fma.rn.f32 	%f382, %f311, %f273, %f381;
	fma.rn.f32 	%f383, %f311, %f274, %f382;
	fma.rn.f32 	%f384, %f311, %f275, %f383;
	fma.rn.f32 	%f385, %f311, %f276, %f384;
	fma.rn.f32 	%f386, %f311, %f277, %f385;
	fma.rn.f32 	%f387, %f311, %f278, %f386;
	fma.rn.f32 	%f388, %f311, %f279, %f387;
	fma.rn.f32 	%f389, %f311, %f280, %f388;
	fma.rn.f32 	%f390, %f311, %f281, %f389;
	fma.rn.f32 	%f391, %f311, %f282, %f390;
	fma.rn.f32 	%f392, %f311, %f283, %f391;
	fma.rn.f32 	%f393, %f311, %f284, %f392;
	fma.rn.f32 	%f394, %f311, %f285, %f393;
	fma.rn.f32 	%f395, %f311, %f286, %f394;
	fma.rn.f32 	%f396, %f311, %f287, %f395;
	fma.rn.f32 	%f397, %f311, %f288, %f396;
	fma.rn.f32 	%f398, %f311, %f289, %f397;
	fma.rn.f32 	%f399, %f311, %f290, %f398;
	fma.rn.f32 	%f400, %f311, %f291, %f399;
	fma.rn.f32 	%f401, %f311, %f292, %f400;
	fma.rn.f32 	%f402, %f311, %f293, %f401;
	fma.rn.f32 	%f403, %f311, %f294, %f402;
	fma.rn.f32 	%f404, %f311, %f295, %f403;
	fma.rn.f32 	%f405, %f311, %f296, %f404;
	fma.rn.f32 	%f406, %f311, %f297, %f405;
	fma.rn.f32 	%f407, %f311, %f298, %f406;
	fma.rn.f32 	%f408, %f311, %f299, %f407;
	fma.rn.f32 	%f409, %f311, %f300, %f408;
	fma.rn.f32 	%f410, %f311, %f301, %f409;
	fma.rn.f32 	%f411, %f311, %f302, %f410;
	fma.rn.f32 	%f412, %f311, %f303, %f411;
	fma.rn.f32 	%f414, %f311, %f413, %f412;
	fma.rn.f32 	%f416, %f311, %f415, %f414;
	fma.rn.f32 	%f418, %f311, %f417, %f416;
	fma.rn.f32 	%f420, %f311, %f419, %f418;
	fma.rn.f32 	%f422, %f311, %f421, %f420;
	fma.rn.f32 	%f424, %f311, %f423, %f422;
	fma.rn.f32 	%f426, %f311, %f425, %f424;
	fma.rn.f32 	%f428, %f311, %f427, %f426;
	fma.rn.f32 	%f430, %f311, %f429, %f428;
	fma.rn.f32 	%f432, %f311, %f431, %f430;
	fma.rn.f32 	%f434, %f311, %f433, %f432;
	fma.rn.f32 	%f436, %f311, %f435, %f434;
	fma.rn.f32 	%f438, %f311, %f437, %f436;
	fma.rn.f32 	%f440, %f311, %f439, %f438;
	fma.rn.f32 	%f442, %f311, %f441, %f440;
	fma.rn.f32 	%f444, %f311, %f443, %f442;
	fma.rn.f32 	%f445, %f311, %f304, %f444;
	fma.rn.f32 	%f446, %f311, %f305, %f445;
	fma.rn.f32 	%f448, %f311, %f447, %f446;
	fma.rn.f32 	%f450, %f311, %f449, %f448;
	fma.rn.f32 	%f452, %f311, %f451, %f450;
	fma.rn.f32 	%f454, %f311, %f453, %f452;
	fma.rn.f32 	%f456, %f311, %f455, %f454;
	fma.rn.f32 	%f458, %f311, %f457, %f456;
	fma.rn.f32 	%f460, %f311, %f459, %f458;
	fma.rn.f32 	%f462, %f311, %f461, %f460;
	fma.rn.f32 	%f463, %f311, %f306, %f462;
	fma.rn.f32 	%f465, %f311, %f464, %f463;
	st.global.f32 	[%rd24], %f465;
	add.s64 	%rd51, %rd51, 4;
	add.s32 	%r44, %r44, 4;
	setp.ne.s64 	%p8, %rd51, 512;
	@%p8 bra 	$L__BB0_12;
$L__BB0_13:
	ret;

}


// ===== COMPILED SASS (sm_100) =====

	.target	sm_100

	.elftype	@"ET_EXEC"


//--------------------- .note.nv.tkinfo           --------------------------
	.section	.note.nv.tkinfo,"",@"SHT_NOTE"
	.sectionflags	@"SHF_NOTE_NV_TKINFO"
	.tkinfo
        /*0018*/ 	.word	0x00000002
        /*0030*/ 	.string	""
        /*0030*/ 	.string	"ptxas"
        /*0030*/ 	.string	"Cuda compilation tools, release 13.0, V13.0.88"
        /*0030*/ 	.string	"Build cuda_13.0.r13.0/compiler.36424714_0"
        /*0030*/ 	.string	"-arch sm_100 -m 64 "



//--------------------- .note.nv.cuinfo           --------------------------
	.section	.note.nv.cuinfo,"",@"SHT_NOTE"
	.sectionflags	@"SHF_NOTE_NV_CUINFO"
        /*0018*/ 	.short	0x0002
        /*001a*/ 	.short	0x0064
        /*001c*/ 	.short	0x0082
	.zero		2


//--------------------- .nv.info                  --------------------------
	.section	.nv.info,"",@"SHT_CUDA_INFO"
	.align	4


	//----- nvinfo : EIATTR_REGCOUNT
	.align		4
        /*0000*/ 	.byte	0x04, 0x2f
        /*0002*/ 	.short	(.L_2 - .L_1)
	.align		4
.L_1:
        /*0004*/ 	.word	index@(_Z13loopUnrollingPfS_S_i)
        /*0008*/ 	.word	0x0000001a


	//----- nvinfo : EIATTR_FRAME_SIZE
	.align		4
.L_2:
        /*000c*/ 	.byte	0x04, 0x11
        /*000e*/ 	.short	(.L_4 - .L_3)
	.align		4
.L_3:
        /*0010*/ 	.word	index@(_Z13loopUnrollingPfS_S_i)
        /*0014*/ 	.word	0x00000000


	//----- nvinfo : EIATTR_MIN_STACK_SIZE
	.align		4
.L_4:
        /*0018*/ 	.byte	0x04, 0x12
        /*001a*/ 	.short	(.L_6 - .L_5)
	.align		4
.L_5:
        /*001c*/ 	.word	index@(_Z13loopUnrollingPfS_S_i)
        /*0020*/ 	.word	0x00000000
.L_6:


//--------------------- .nv.compat                --------------------------
	.section	.nv.compat,"",@"SHT_CUDA_COMPAT_INFO"
	.align	4
        /*0000*/ 	.byte	0x02, 0x09, 0x00, 0x00, 0x02, 0x02, 0x01, 0x00, 0x02, 0x05, 0x05, 0x00, 0x03, 0x07, 0x01, 0x01
        /*0010*/ 	.byte	0x02, 0x03, 0x00, 0x00, 0x02, 0x06, 0x01, 0x00, 0x04, 0x0b, 0x08, 0x00, 0x09, 0x00, 0x00, 0x00
        /*0020*/ 	.byte	0x00, 0x00, 0x00, 0x00


//--------------------- .nv.info._Z13loopUnrollingPfS_S_i --------------------------
	.section	.nv.info._Z13loopUnrollingPfS_S_i,"",@"SHT_CUDA_INFO"
	.sectionflags	@""
	.align	4


	//----- nvinfo : EIATTR_CUDA_API_VERSION
	.align		4
        /*0000*/ 	.byte	0x04, 0x37
        /*0002*/ 	.short	(.L_8 - .L_7)
.L_7:
        /*0004*/ 	.word	0x00000082


	//----- nvinfo : EIATTR_KPARAM_INFO
	.align		4
.L_8:
        /*0008*/ 	.byte	0x04, 0x17
        /*000a*/ 	.short	(.L_10 - .L_9)
.L_9:
        /*000c*/ 	.word	0x00000000
        /*0010*/ 	.short	0x0003
        /*0012*/ 	.short	0x0018
        /*0014*/ 	.byte	0x00, 0xf0, 0x11, 0x00


	//----- nvinfo : EIATTR_KPARAM_INFO
	.align		4
.L_10:
        /*0018*/ 	.byte	0x04, 0x17
        /*001a*/ 	.short	(.L_12 - .L_11)
.L_11:
        /*001c*/ 	.word	0x00000000
        /*0020*/ 	.short	0x0002
        /*0022*/ 	.short	0x0010
        /*0024*/ 	.byte	0x00, 0xf5, 0x21, 0x00


	//----- nvinfo : EIATTR_KPARAM_INFO
	.align		4
.L_12:
        /*0028*/ 	.byte	0x04, 0x17
        /*002a*/ 	.short	(.L_14 - .L_13)
.L_13:
        /*002c*/ 	.word	0x00000000
        /*0030*/ 	.short	0x0001
        /*0032*/ 	.short	0x0008
        /*0034*/ 	.byte	0x00, 0xf5, 0x21, 0x00


	//----- nvinfo : EIATTR_KPARAM_INFO
	.align		4
.L_14:
        /*0038*/ 	.byte	0x04, 0x17
        /*003a*/ 	.short	(.L_16 - .L_15)
.L_15:
        /*003c*/ 	.word	0x00000000
        /*0040*/ 	.short	0x0000
        /*0042*/ 	.short	0x0000
        /*0044*/ 	.byte	0x00, 0xf5, 0x21, 0x00


	//----- nvinfo : EIATTR_SPARSE_MMA_MASK
	.align		4
.L_16:
        /*0048*/ 	.byte	0x03, 0x50
        /*004a*/ 	.short	0x0000


	//----- nvinfo : EIATTR_MAXREG_COUNT
	.align		4
        /*004c*/ 	.byte	0x03, 0x1b
        /*004e*/ 	.short	0x00ff


	//----- nvinfo : EIATTR_MERCURY_ISA_VERSION
	.align		4
        /*0050*/ 	.byte	0x03, 0x5f
        /*0052*/ 	.short	0x0101


	//----- nvinfo : EIATTR_VRC_CTA_INIT_COUNT
	.align		4
        /*0054*/ 	.byte	0x02, 0x4a
	.zero		1
	.zero		1


	//----- nvinfo : EIATTR_EXIT_INSTR_OFFSETS
	.align		4
        /*0058*/ 	.byte	0x04, 0x1c
        /*005a*/ 	.short	(.L_18 - .L_17)


	//   ....[0]....
.L_17:
        /*005c*/ 	.word	0x000000b0


	//   ....[1]....
        /*0060*/ 	.word	0x000001f0


	//   ....[2]....
        /*0064*/ 	.word	0x00000210


	//   ....[3]....
        /*0068*/ 	.word	0x00000d90


	//   ....[4]....
        /*006c*/ 	.word	0x00000de0


	//   ....[5]....
        /*0070*/ 	.word	0x00001960


	//   ....[6]....
        /*0074*/ 	.word	0x000019b0


	//   ....[7]....
        /*0078*/ 	.word	0x00002740


	//----- nvinfo : EIATTR_INDIRECT_BRANCH_TARGETS
	.align		4
.L_18:
        /*007c*/ 	.byte	0x04, 0x34
        /*007e*/ 	.short	(.L_20 - .L_19)


	//   ....[0]....
.L_19:
        /*0080*/ 	.word	.L_x_4@srel
        /*0084*/ 	.short	0x0
        /*0086*/ 	.short	0x0
        /*0088*/ 	.word	0x4
        /*008c*/ 	.word	.L_x_5@srel
        /*0090*/ 	.word	.L_x_6@srel
        /*0094*/ 	.word	.L_x_7@srel
        /*0098*/ 	.word	.L_x_6@srel


	//----- nvinfo : EIATTR_CBANK_PARAM_SIZE
	.align		4
.L_20:
        /*009c*/ 	.byte	0x03, 0x19
        /*009e*/ 	.short	0x001c


	//----- nvinfo : EIATTR_PARAM_CBANK
	.align		4
        /*00a0*/ 	.byte	0x04, 0x0a
        /*00a2*/ 	.short	(.L_22 - .L_21)
	.align		4
.L_21:
        /*00a4*/ 	.word	index@(.nv.constant0._Z13loopUnrollingPfS_S_i)
        /*00a8*/ 	.short	0x0380
        /*00aa*/ 	.short	0x001c


	//----- nvinfo : EIATTR_SW_WAR
	.align		4
.L_22:
        /*00ac*/ 	.byte	0x04, 0x36
        /*00ae*/ 	.short	(.L_24 - .L_23)
.L_23:
        /*00b0*/ 	.word	0x00000008
.L_24:


//--------------------- .nv.callgraph             --------------------------
	.section	.nv.callgraph,"",@"SHT_CUDA_CALLGRAPH"
	.align	4
	.sectionentsize	8
	.align		4
        /*0000*/ 	.word	0x00000000
	.align		4
        /*0004*/ 	.word	0xffffffff
	.align		4
        /*0008*/ 	.word	0x00000000
	.align		4
        /*000c*/ 	.word	0xfffffffe
	.align		4
        /*0010*/ 	.word	0x00000000
	.align		4
        /*0014*/ 	.word	0xfffffffd
	.align		4
        /*0018*/ 	.word	0x00000000
	.align		4
        /*001c*/ 	.word	0xfffffffc


//--------------------- .nv.constant3             --------------------------
	.section	.nv.constant3,"a",@progbits
	.align	4
.nv.constant3:
	.type		input1_const,@object
	.size		input1_const,(.L_0 - input1_const)
input1_const:
	.zero		512
.L_0:


//--------------------- .nv.constant2._Z13loopUnrollingPfS_S_i --------------------------
	.section	.nv.constant2._Z13loopUnrollingPfS_S_i,"a",@progbits
	.sectionflags	@""
	.align	4
.nv.constant2._Z13loopUnrollingPfS_S_i:
        /*0000*/ 	.byte	0xd0, 0x0d, 0x00, 0x00, 0xe0, 0x01, 0x00, 0x00, 0xa0, 0x19, 0x00, 0x00, 0xe0, 0x01, 0x00, 0x00


//--------------------- .text._Z13loopUnrollingPfS_S_i --------------------------
	.section	.text._Z13loopUnrollingPfS_S_i,"ax",@progbits
	.align	128
        .global         _Z13loopUnrollingPfS_S_i
        .type           _Z13loopUnrollingPfS_S_i,@function
        .size           _Z13loopUnrollingPfS_S_i,(.L_x_9 - _Z13loopUnrollingPfS_S_i)
        .other          _Z13loopUnrollingPfS_S_i,@"STO_CUDA_ENTRY STV_DEFAULT"
_Z13loopUnrollingPfS_S_i:
.text._Z13loopUnrollingPfS_S_i:
[----:B------:R-:W-:Y:S01]  /*0000*/  LDC R1, c[0x0][0x37c] ;  /* 0x0000df00ff017b82 */ /* 0x000fe20000000800 */
[----:B------:R-:W0:Y:S07]  /*0010*/  S2R R0, SR_TID.Y ;  /* 0x0000000000007919 */ /* 0x000e2e0000002200 */
[----:B------:R-:W1:Y:S01]  /*0020*/  LDC R6, c[0x0][0x360] ;  /* 0x0000d800ff067b82 */ /* 0x000e620000000800 */
[----:B------:R-:W1:Y:S07]  /*0030*/  S2R R7, SR_TID.X ;  /* 0x0000000000077919 */ /* 0x000e6e0000002100 */
[----:B------:R-:W0:Y:S08]  /*0040*/  S2UR UR4, SR_CTAID.Y ;  /* 0x00000000000479c3 */ /* 0x000e300000002600 */
[----:B------:R-:W0:Y:S08]  /*0050*/  LDC R5, c[0x0][0x364] ;  /* 0x0000d900ff057b82 */ /* 0x000e300000000800 */
[----:B------:R-:W1:Y:S01]  /*0060*/  S2UR UR5, SR_CTAID.X ;  /* 0x00000000000579c3 */ /* 0x000e620000002500 */
[----:B0-----:R-:W-:-:S05]  /*0070*/  IMAD R5, R5, UR4, R0 ;  /* 0x0000000405057c24 */ /* 0x001fca000f8e0200 */
[----:B------:R-:W-:Y:S01]  /*0080*/  ISETP.GT.U32.AND P0, PT, R5, 0x7f, PT ;  /* 0x0000007f0500780c */ /* 0x000fe20003f04070 */
[----:B-1----:R-:W-:-:S05]  /*0090*/  IMAD R6, R6, UR5, R7 ;  /* 0x0000000506067c24 */ /* 0x002fca000f8e0207 */
[----:B------:R-:W-:-:S13]  /*00a0*/  ISETP.GT.OR P0, PT, R6, 0x7f, P0 ;  /* 0x0000007f0600780c */ /* 0x000fda0000704670 */
[----:B------:R-:W-:Y:S05]  /*00b0*/  @P0 EXIT ;  /* 0x000000000000094d */ /* 0x000fea0003800000 */
[----:B------:R-:W0:Y:S01]  /*00c0*/  LDC.64 R2, c[0x0][0x380] ;  /* 0x0000e000ff027b82 */ /* 0x000e220000000a00 */
[----:B------:R-:W1:Y:S01]  /*00d0*/  LDCU.64 UR6, c[0x0][0x358] ;  /* 0x00006b00ff0677ac */ /* 0x000e620008000a00 */
[----:B------:R-:W-:-:S06]  /*00e0*/  LEA R5, R5, R6, 0x7 ;  /* 0x0000000605057211 */ /* 0x000fcc00078e38ff */
[----:B------:R-:W2:Y:S01]  /*00f0*/  LDC R8, c[0x0][0x398] ;  /* 0x0000e600ff087b82 */ /* 0x000ea20000000800 */
[----:B0-----:R-:W-:-:S06]  /*0100*/  IMAD.WIDE R2, R5, 0x4, R2 ;  /* 0x0000000405027825 */ /* 0x001fcc00078e0202 */
[----:B-1----:R-:W3:Y:S01]  /*0110*/  LDG.E R2, desc[UR6][R2.64] ;  /* 0x0000000602027981 */ /* 0x002ee2000c1e1900 */
[----:B------:R-:W0:Y:S01]  /*0120*/  S2UR UR5, SR_CgaCtaId ;  /* 0x00000000000579c3 */ /* 0x000e220000008800 */
[----:B------:R-:W-:Y:S01]  /*0130*/  MOV R5, 0xfffffffe ;  /* 0xfffffffe00057802 */ /* 0x000fe20000000f00 */
[----:B------:R-:W-:-:S03]  /*0140*/  UMOV UR76, 0x400 ;  /* 0x00000400004c7882 */ /* 0x000fc60000000000 */
[----:B--2---:R-:W-:Y:S02]  /*0150*/  VIADDMNMX.U32 R4, R8, R5, 0x3, PT ;  /* 0x0000000308047446 */ /* 0x004fe40003800005 */
[----:B------:R-:W-:Y:S02]  /*0160*/  LEA R5, R0, R7, 0x7 ;  /* 0x0000000700057211 */ /* 0x000fe400078e38ff */
[----:B------:R-:W-:-:S04]  /*0170*/  SHF.L.U32 R9, R4, 0x2, RZ ;  /* 0x0000000204097819 */ /* 0x000fc800000006ff */
[----:B------:R-:W1:Y:S01]  /*0180*/  LDC R4, c[0x2][R9] ;  /* 0x0080000009047b82 */ /* 0x000e620000000800 */
[----:B0-----:R-:W-:-:S06]  /*0190*/  ULEA UR76, UR5, UR76, 0x18 ;  /* 0x0000004c054c7291 */ /* 0x001fcc000f8ec0ff */
[----:B------:R-:W-:Y:S02]  /*01a0*/  LEA R7, R5, UR76, 0x2 ;  /* 0x0000004c05077c11 */ /* 0x000fe4000f8e10ff */
[----:B-1----:R-:W-:-:S03]  /*01b0*/  SHF.R.S32.HI R5, RZ, 0x1f, R4 ;  /* 0x0000001fff057819 */ /* 0x002fc60000011404 */
[----:B---3--:R0:W-:Y:S01]  /*01c0*/  STS [R7], R2 ;  /* 0x0000000207007388 */ /* 0x0081e20000000800 */
.L_x_4:
[----:B------:R-:W-:Y:S05]  /*01d0*/  BRX R4 -0x1e0                                     (*"BRANCH_TARGETS .L_x_5,.L_x_6,.L_x_7"*) ;  /* 0xfffffffc04887949 */ /* 0x000fea000383ffff */
.L_x_6:
[----:B------:R-:W-:-:S13]  /*01e0*/  ISETP.NE.AND P0, PT, R8, RZ, PT ;  /* 0x000000ff0800720c */ /* 0x000fda0003f05270 */
[----:B------:R-:W-:Y:S05]  /*01f0*/  @P0 EXIT ;  /* 0x000000000000094d */ /* 0x000fea0003800000 */
[----:B------:R-:W-:-:S13]  /*0200*/  ISETP.NE.AND P0, PT, R6, RZ, PT ;  /* 0x000000ff0600720c */ /* 0x000fda0003f05270 */
[----:B------:R-:W-:Y:S05]  /*0210*/  @P0 EXIT ;  /* 0x000000000000094d */ /* 0x000fea0003800000 */
[----:B0-----:R-:W0:Y:S01]  /*0220*/  LDC R7, c[0x0][0x364] ;  /* 0x0000d900ff077b82 */ /* 0x001e220000000800 */
[----:B------:R-:W1:Y:S01]  /*0230*/  LDCU.128 UR8, c[0x3][URZ] ;  /* 0x00c00000ff0877ac */ /* 0x000e620008000c00 */
[----:B------:R-:W2:Y:S06]  /*0240*/  LDCU.128 UR12, c[0x3][0x10] ;  /* 0x00c00200ff0c77ac */ /* 0x000eac0008000c00 */
[----:B------:R-:W3:Y:S01]  /*0250*/  LDC.64 R4, c[0x0][0x388] ;  /* 0x0000e200ff047b82 */ /* 0x000ee20000000a00 */
[----:B------:R-:W4:Y:S01]  /*0260*/  LDCU.128 UR16, c[0x3][0x20] ;  /* 0x00c00400ff1077ac */ /* 0x000f220008000c00 */
[----:B------:R-:W0:Y:S06]  /*0270*/  LDCU.128 UR20, c[0x3][0x30] ;  /* 0x00c00600ff1477ac */ /* 0x000e2c0008000c00 */
[----:B------:R-:W5:Y:S01]  /*0280*/  LDC.64 R2, c[0x0][0x390] ;  /* 0x0000e400ff027b82 */ /* 0x000f620000000a00 */
[----:B------:R-:W0:Y:S01]  /*0290*/  LDCU.128 UR24, c[0x3][0x40] ;  /* 0x00c00800ff1877ac */ /* 0x000e220008000c00 */
[----:B------:R-:W0:Y:S02]  /*02a0*/  LDCU.128 UR28, c[0x3][0x50] ;  /* 0x00c00a00ff1c77ac */ /* 0x000e240008000c00 */
[----:B0-----:R-:W-:Y:S01]  /*02b0*/  IMAD R7, R7, UR4, R0 ;  /* 0x0000000407077c24 */ /* 0x001fe2000f8e0200 */
[----:B------:R-:W0:Y:S04]  /*02c0*/  LDCU.128 UR32, c[0x3][0x60] ;  /* 0x00c00c00ff2077ac */ /* 0x000e280008000c00 */
[----:B------:R-:W-:Y:S01]  /*02d0*/  SHF.L.U32 R9, R7, 0x7, RZ ;  /* 0x0000000707097819 */ /* 0x000fe200000006ff */
[----:B------:R-:W0:Y:S04]  /*02e0*/  LDCU.128 UR36, c[0x3][0x70] ;  /* 0x00c00e00ff2477ac */ /* 0x000e280008000c00 */
[----:B---3--:R-:W-:-:S04]  /*02f0*/  IMAD.WIDE.U32 R4, R9, 0x4, R4 ;  /* 0x0000000409047825 */ /* 0x008fc800078e0004 */
[----:B------:R-:W-:Y:S01]  /*0300*/  HFMA2 R9, -RZ, RZ, 0, 0 ;  /* 0x00000000ff097431 */ /* 0x000fe200000001ff */
[----:B------:R-:W3:Y:S01]  /*0310*/  LDCU.128 UR40, c[0x3][0x80] ;  /* 0x00c01000ff2877ac */ /* 0x000ee20008000c00 */
[----:B-----5:R-:W-:Y:S01]  /*0320*/  IMAD.WIDE.U32 R2, R7, 0x4, R2 ;  /* 0x0000000407027825 */ /* 0x020fe200078e0002 */
[----:B------:R-:W-:Y:S01]  /*0330*/  MOV R7, RZ ;  /* 0x000000ff00077202 */ /* 0x000fe20000000f00 */
[----:B------:R-:W0:Y:S01]  /*0340*/  LDCU.128 UR44, c[0x3][0x90] ;  /* 0x00c01200ff2c77ac */ /* 0x000e220008000c00 */
[----:B------:R-:W0:Y:S01]  /*0350*/  LDCU.128 UR48, c[0x3][0xa0] ;  /* 0x00c01400ff3077ac */ /* 0x000e220008000c00 */
[----:B------:R-:W0:Y:S01]  /*0360*/  LDCU.128 UR52, c[0x3][0xb0] ;  /* 0x00c01600ff3477ac */ /* 0x000e220008000c00 */
[----:B------:R-:W0:Y:S01]  /*0370*/  LDCU.128 UR56, c[0x3][0xc0] ;  /* 0x00c01800ff3877ac */ /* 0x000e220008000c00 */
[----:B------:R-:W0:Y:S01]  /*0380*/  LDCU.128 UR60, c[0x3][0xd0] ;  /* 0x00c01a00ff3c77ac */ /* 0x000e220008000c00 */
[----:B------:R-:W0:Y:S01]  /*0390*/  LDCU.128 UR64, c[0x3][0xe0] ;  /* 0x00c01c00ff4077ac */ /* 0x000e220008000c00 */
[----:B-12-4-:R-:W0:Y:S02]  /*03a0*/  LDCU.128 UR68, c[0x3][0xf0] ;  /* 0x00c01e00ff4477ac */ /* 0x016e240008000c00 */
.L_x_0:
[----:B------:R-:W1:Y:S01]  /*03b0*/  LDCU.64 UR4, c[0x0][0x358] ;  /* 0x00006b00ff0477ac */ /* 0x000e620008000a00 */
[----:B------:R-:W2:Y:S01]  /*03c0*/  LDS R11, [UR76] ;  /* 0x0000004cff0b7984 */ /* 0x000ea20008000800 */
[----:B------:R4:W5:Y:S01]  /*03d0*/  LDC R0, c[0x3][R9] ;  /* 0x00c0000009007b82 */ /* 0x0009620000000800 */
[----:B------:R-:W3:Y:S02]  /*03e0*/  LDCU.128 UR72, c[0x3][0x100] ;  /* 0x00c02000ff4877ac */ /* 0x000ee40008000c00 */
[----:B-1----:R-:W2:Y:S01]  /*03f0*/  LDG.E R6, desc[UR4][R2.64] ;  /* 0x0000000402067981 */ /* 0x002ea2000c1e1900 */
[----:B------:R-:W1:Y:S01]  /*0400*/  LDCU.128 UR4, c[0x3][0x110] ;  /* 0x00c02200ff0477ac */ /* 0x000e620008000c00 */
[----:B------:R-:W-:Y:S01]  /*0410*/  IADD3 R8, P0, PT, R4, R9, RZ ;  /* 0x0000000904087210 */ /* 0x000fe20007f1e0ff */
[----:B--2---:R-:W-:Y:S01]  /*0420*/  FADD R11, R11, R6 ;  /* 0x000000060b0b7221 */ /* 0x004fe20000000000 */
[----:B------:R-:W-:Y:S02]  /*0430*/  IADD3 R6, P1, PT, R9, 0x4, RZ ;  /* 0x0000000409067810 */ /* 0x000fe40007f3e0ff */
[-C--:B----4-:R-:W-:Y:S01]  /*0440*/  IADD3.X R9, PT, PT, R5, R7.reuse, RZ, P0, !PT ;  /* 0x0000000705097210 */ /* 0x090fe200007fe4ff */
[----:B-----5:R-:W-:Y:S01]  /*0450*/  FFMA R13, R0, UR8, R11 ;  /* 0x00000008000d7c23 */ /* 0x020fe2000800000b */
[----:B------:R-:W-:-:S02]  /*0460*/  IADD3.X R7, PT, PT, RZ, R7, RZ, P1, !PT ;  /* 0x00000007ff077210 */ /* 0x000fc40000ffe4ff */
[----:B------:R-:W-:Y:S01]  /*0470*/  ISETP.NE.U32.AND P0, PT, R6, 0x200, PT ;  /* 0x000002000600780c */ /* 0x000fe20003f05070 */
[----:B------:R-:W-:-:S03]  /*0480*/  FFMA R13, R0, UR9, R13 ;  /* 0x00000009000d7c23 */ /* 0x000fc6000800000d */
[----:B------:R-:W-:Y:S01]  /*0490*/  ISETP.NE.AND.EX P0, PT, R7, RZ, PT, P0 ;  /* 0x000000ff0700720c */ /* 0x000fe20003f05300 */
[----:B------:R-:W-:-:S04]  /*04a0*/  FFMA R13, R0, UR10, R13 ;  /* 0x0000000a000d7c23 */ /* 0x000fc8000800000d */
        /* <DEDUP_REMOVED lines=21> */
[----:B0-----:R-:W-:-:S04]  /*0600*/  FFMA R13, R0, UR32, R13 ;  /* 0x00000020000d7c23 */ /* 0x001fc8000800000d */
[----:B------:R-:W-:-:S04]  /*0610*/  FFMA R13, R0, UR33, R13 ;  /* 0x00000021000d7c23 */ /* 0x000fc8000800000d */
[----:B------:R-:W-:-:S04]  /*0620*/  FFMA R13, R0, UR34, R13 ;  /* 0x00000022000d7c23 */ /* 0x000fc8000800000d */
[----:B------:R-:W-:-:S04]  /*0630*/  FFMA R13, R0, UR35, R13 ;  /* 0x00000023000d7c23 */ /* 0x000fc8000800000d */
[----:B------:R-:W-:-:S04]  /*0640*/  FFMA R13, R0, UR36, R13 ;  /* 0x00000024000d7c23 */ /* 0x000fc8000800000d */
[----:B------:R-:W-:-:S04]  /*0650*/  FFMA R13, R0, UR37, R13 ;  /* 0x00000025000d7c23 */ /* 0x000fc8000800000d */
[----:B------:R-:W-:-:S04]  /*0660*/  FFMA R13, R0, UR38, R13 ;  /* 0x00000026000d7c23 */ /* 0x000fc8000800000d */
[----:B------:R-:W-:-:S04]  /*0670*/  FFMA R13, R0, UR39, R13 ;  /* 0x00000027000d7c23 */ /* 0x000fc8000800000d */
[----:B---3--:R-:W-:-:S04]  /*0680*/  FFMA R13, R0, UR40, R13 ;  /* 0x00000028000d7c23 */ /* 0x008fc8000800000d */
        /* <DEDUP_REMOVED lines=34> */
[C---:B------:R-:W-:Y:S01]  /*08b0*/  FFMA R13, R0.reuse, UR75, R13 ;  /* 0x0000004b000d7c23 */ /* 0x040fe2000800000d */
[----:B------:R-:W0:Y:S03]  /*08c0*/  LDCU.128 UR72, c[0x3][0x120] ;  /* 0x00c02400ff4877ac */ /* 0x000e260008000c00 */
[----:B-1----:R-:W-:-:S04]  /*08d0*/  FFMA R13, R0, UR4, R13 ;  /* 0x00000004000d7c23 */ /* 0x002fc8000800000d */
[----:B------:R-:W-:-:S04]  /*08e0*/  FFMA R13, R0, UR5, R13 ;  /* 0x00000005000d7c23 */ /* 0x000fc8000800000d */
[----:B------:R-:W-:-:S04]  /*08f0*/  FFMA R13, R0, UR6, R13 ;  /* 0x00000006000d7c23 */ /* 0x000fc8000800000d */
[C---:B------:R-:W-:Y:S01]  /*0900*/  FFMA R13, R0.reuse, UR7, R13 ;  /* 0x00000007000d7c23 */ /* 0x040fe2000800000d */
[----:B------:R-:W1:Y:S03]  /*0910*/  LDCU.128 UR4, c[0x3][0x130] ;  /* 0x00c02600ff0477ac */ /* 0x000e660008000c00 */
[----:B0-----:R-:W-:-:S04]  /*0920*/  FFMA R13, R0, UR72, R13 ;  /* 0x00000048000d7c23 */ /* 0x001fc8000800000d */
        /* <DEDUP_REMOVED lines=60> */
[C---:B------:R-:W-:Y:S01]  /*0cf0*/  FFMA R13, R0.reuse, UR73, R13 ;  /* 0x00000049000d7c23 */ /* 0x040fe2000800000d */
[----:B------:R-:W0:Y:S03]  /*0d00*/  LDCU.64 UR72, c[0x0][0x358] ;  /* 0x00006b00ff4877ac */ /* 0x000e260008000a00 */
[----:B------:R-:W-:-:S04]  /*0d10*/  FFMA R13, R0, UR74, R13 ;  /* 0x0000004a000d7c23 */ /* 0x000fc8000800000d */
[----:B------:R-:W-:-:S04]  /*0d20*/  FFMA R13, R0, UR75, R13 ;  /* 0x0000004b000d7c23 */ /* 0x000fc8000800000d */
[----:B-1----:R-:W-:-:S04]  /*0d30*/  FFMA R13, R0, UR4, R13 ;  /* 0x00000004000d7c23 */ /* 0x002fc8000800000d */
[C---:B------:R-:W-:Y:S01]  /*0d40*/  FFMA R13, R0.reuse, UR5, R13 ;  /* 0x00000005000d7c23 */ /* 0x040fe2000800000d */
[----:B0-----:R0:W-:Y:S03]  /*0d50*/  STG.E desc[UR72][R2.64], R11 ;  /* 0x0000000b02007986 */ /* 0x0011e6000c101948 */
[----:B------:R-:W-:-:S04]  /*0d60*/  FFMA R13, R0, UR6, R13 ;  /* 0x00000006000d7c23 */ /* 0x000fc8000800000d */
[----:B------:R-:W-:-:S05]  /*0d70*/  FFMA R13, R0, UR7, R13 ;  /* 0x00000007000d7c23 */ /* 0x000fca000800000d */
[----:B------:R0:W-:Y:S01]  /*0d80*/  STG.E desc[UR72][R8.64], R13 ;  /* 0x0000000d08007986 */ /* 0x0001e2000c101948 */
[----:B------:R-:W-:Y:S05]  /*0d90*/  @!P0 EXIT ;  /* 0x000000000000894d */ /* 0x000fea0003800000 */
[----:B0-----:R-:W-:Y:S01]  /*0da0*/  MOV R9, R6 ;  /* 0x0000000600097202 */ /* 0x001fe20000000f00 */
[----:B------:R-:W-:Y:S01]  /*0db0*/  UIADD3 UR76, UPT, UPT, UR76, 0x4, URZ ;  /* 0x000000044c4c7890 */ /* 0x000fe2000fffe0ff */
[----:B------:R-:W-:Y:S11]  /*0dc0*/  BRA `(.L_x_0) ;  /* 0xfffffff400787947 */ /* 0x000ff6000383ffff */
.L_x_5:
        /* <DEDUP_REMOVED lines=27> */
.L_x_1:
        /* <DEDUP_REMOVED lines=162> */
.L_x_7:
[----:B------:R-:W-:-:S13]  /*19a0*/  ISETP.NE.AND P0, PT, R6, RZ, PT ;  /* 0x000000ff0600720c */ /* 0x000fda0003f05270 */
[----:B------:R-:W-:Y:S05]  /*19b0*/  @P0 EXIT ;  /* 0x000000000000094d */ /* 0x000fea0003800000 */
[----:B------:R-:W1:Y:S01]  /*19c0*/  LDC R15, c[0x0][0x364] ;  /* 0x0000d900ff0f7b82 */ /* 0x000e620000000800 */
[----:B------:R-:W-:-:S07]  /*19d0*/  UMOV UR5, URZ ;  /* 0x000000ff00057c82 */ /* 0x000fce0008000000 */
[----:B------:R-:W2:Y:S08]  /*19e0*/  LDC.64 R10, c[0x0][0x390] ;  /* 0x0000e400ff0a7b82 */ /* 0x000eb00000000a00 */
[----:B------:R-:W3:Y:S08]  /*19f0*/  LDC.64 R12, c[0x0][0x388] ;  /* 0x0000e200ff0c7b82 */ /* 0x000ef00000000a00 */
[----:B0-----:R-:W0:Y:S01]  /*1a00*/  LDC.64 R2, c[0x3][RZ] ;  /* 0x00c00000ff027b82 */ /* 0x001e220000000a00 */
[----:B-1----:R-:W-:Y:S01]  /*1a10*/  IMAD R15, R15, UR4, R0 ;  /* 0x000000040f0f7c24 */ /* 0x002fe2000f8e0200 */
[----:B------:R-:W-:-:S04]  /*1a20*/  UMOV UR4, URZ ;  /* 0x000000ff00047c82 */ /* 0x000fc80008000000 */
[C---:B------:R-:W-:Y:S02]  /*1a30*/  SHF.L.U32 R17, R15.reuse, 0x7, RZ ;  /* 0x000000070f117819 */ /* 0x040fe400000006ff */
[----:B------:R-:W1:Y:S01]  /*1a40*/  LDC.64 R4, c[0x3][0x8] ;  /* 0x00c00200ff047b82 */ /* 0x000e620000000a00 */
[----:B--2---:R-:W-:-:S07]  /*1a50*/  IMAD.WIDE.U32 R10, R15, 0x4, R10 ;  /* 0x000000040f0a7825 */ /* 0x004fce00078e000a */
[----:B------:R-:W2:Y:S01]  /*1a60*/  LDC.64 R6, c[0x3][0x10] ;  /* 0x00c00400ff067b82 */ /* 0x000ea20000000a00 */
[----:B---3--:R-:W-:-:S07]  /*1a70*/  IMAD.WIDE.U32 R12, R17, 0x4, R12 ;  /* 0x00000004110c7825 */ /* 0x008fce00078e000c */
[----:B------:R-:W3:Y:S02]  /*1a80*/  LDC.64 R8, c[0x3][0x18] ;  /* 0x00c00600ff087b82 */ /* 0x000ee40000000a00 */
.L_x_2:
[----:B----4-:R-:W4:Y:S01]  /*1a90*/  LDCU.64 UR8, c[0x0][0x358] ;  /* 0x00006b00ff0877ac */ /* 0x010f220008000a00 */
[----:B------:R-:W5:Y:S01]  /*1aa0*/  LDS R15, [UR76] ;  /* 0x0000004cff0f7984 */ /* 0x000f620008000800 */
[----:B------:R-:W3:Y:S03]  /*1ab0*/  LDC.64 R16, c[0x3][0x20] ;  /* 0x00c00800ff107b82 */ /* 0x000ee60000000a00 */
[----:B----4-:R-:W5:Y:S01]  /*1ac0*/  LDG.E R0, desc[UR8][R10.64] ;  /* 0x000000080a007981 */ /* 0x010f62000c1e1900 */
[----:B------:R-:W0:Y:S01]  /*1ad0*/  LDCU UR6, c[0x3][UR4] ;  /* 0x00c00000040677ac */ /* 0x000e220008000800 */
[----:B------:R-:W-:Y:S01]  /*1ae0*/  UIADD3 UR76, UPT, UPT, UR76, 0x4, URZ ;  /* 0x000000044c4c7890 */ /* 0x000fe2000fffe0ff */
[----:B-----5:R-:W-:-:S04]  /*1af0*/  FADD R15, R15, R0 ;  /* 0x000000000f0f7221 */ /* 0x020fc80000000000 */
[----:B0-----:R-:W-:Y:S01]  /*1b00*/  FFMA R0, R2, UR6, R15 ;  /* 0x0000000602007c23 */ /* 0x001fe2000800000f */
[----:B------:R4:W-:Y:S03]  /*1b10*/  STG.E desc[UR8][R10.64], R15 ;  /* 0x0000000f0a007986 */ /* 0x0009e6000c101908 */
[----:B------:R-:W-:-:S04]  /*1b20*/  FFMA R19, R3, UR6, R0 ;  /* 0x0000000603137c23 */ /* 0x000fc80008000000 */
[----:B-1----:R-:W-:Y:S02]  /*1b30*/  FFMA R0, R4, UR6, R19 ;  /* 0x0000000604007c23 */ /* 0x002fe40008000013 */
[----:B------:R-:W0:Y:S02]  /*1b40*/  LDC.64 R18, c[0x3][0x28] ;  /* 0x00c00a00ff127b82 */ /* 0x000e240000000a00 */
[----:B------:R-:W-:-:S04]  /*1b50*/  FFMA R21, R5, UR6, R0 ;  /* 0x0000000605157c23 */ /* 0x000fc80008000000 */
[----:B--2---:R-:W-:Y:S02]  /*1b60*/  FFMA R0, R6, UR6, R21 ;  /* 0x0000000606007c23 */ /* 0x004fe40008000015 */
[----:B------:R-:W1:Y:S02]  /*1b70*/  LDC.64 R20, c[0x3][0x30] ;  /* 0x00c00c00ff147b82 */ /* 0x000e640000000a00 */
[----:B------:R-:W-:-:S04]  /*1b80*/  FFMA R23, R7, UR6, R0 ;  /* 0x0000000607177c23 */ /* 0x000fc80008000000 */
[----:B---3--:R-:W-:-:S04]  /*1b90*/  FFMA R0, R8, UR6, R23 ;  /* 0x0000000608007c23 */ /* 0x008fc80008000017 */
[----:B------:R-:W-:-:S04]  /*1ba0*/  FFMA R23, R9, UR6, R0 ;  /* 0x0000000609177c23 */ /* 0x000fc80008000000 */
[----:B------:R-:W-:Y:S02]  /*1bb0*/  FFMA R16, R16, UR6, R23 ;  /* 0x0000000610107c23 */ /* 0x000fe40008000017 */
[----:B------:R-:W2:Y:S02]  /*1bc0*/  LDC.64 R22, c[0x3][0x38] ;  /* 0x00c00e00ff167b82 */ /* 0x000ea40000000a00 */
[----:B------:R-:W-:-:S04]  /*1bd0*/  FFMA R17, R17, UR6, R16 ;  /* 0x0000000611117c23 */ /* 0x000fc80008000010 */
[----:B0-----:R-:W-:Y:S02]  /*1be0*/  FFMA R18, R18, UR6, R17 ;  /* 0x0000000612127c23 */ /* 0x001fe40008000011 */
[----:B------:R-:W0:Y:S02]  /*1bf0*/  LDC.64 R16, c[0x3][0x40] ;  /* 0x00c01000ff107b82 */ /* 0x000e240000000a00 */
[----:B------:R-:W-:-:S04]  /*1c00*/  FFMA R19, R19, UR6, R18 ;  /* 0x0000000613137c23 */ /* 0x000fc80008000012 */
[----:B-1----:R-:W-:Y:S02]  /*1c10*/  FFMA R20, R20, UR6, R19 ;  /* 0x0000000614147c23 */ /* 0x002fe40008000013 */
[----:B------:R-:W1:Y:S02]  /*1c20*/  LDC.64 R18, c[0x3][0x48] ;  /* 0x00c01200ff127b82 */ /* 0x000e640000000a00 */
[----:B------:R-:W-:-:S04]  /*1c30*/  FFMA R21, R21, UR6, R20 ;  /* 0x0000000615157c23 */ /* 0x000fc80008000014 */
[----:B--2---:R-:W-:Y:S02]  /*1c40*/  FFMA R22, R22, UR6, R21 ;  /* 0x0000000616167c23 */ /* 0x004fe40008000015 */
        /* <DEDUP_REMOVED lines=160> */
[----:B------:R-:W-:Y:S01]  /*2650*/  FFMA R17, R17, UR6, R16 ;  /* 0x0000000611117c23 */ /* 0x000fe20008000010 */
[----:B------:R-:W-:Y:S01]  /*2660*/  IADD3 R16, P0, PT, R12, UR4, RZ ;  /* 0x000000040c107c10 */ /* 0x000fe2000ff1e0ff */
[----:B------:R-:W-:Y:S02]  /*2670*/  UIADD3 UR4, UP0, UPT, UR4, 0x4, URZ ;  /* 0x0000000404047890 */ /* 0x000fe4000ff1e0ff */
[----:B--2---:R-:W-:Y:S01]  /*2680*/  FFMA R18, R18, UR6, R17 ;  /* 0x0000000612127c23 */ /* 0x004fe20008000011 */
[----:B------:R-:W-:Y:S01]  /*2690*/  IADD3.X R17, PT, PT, R13, UR5, RZ, P0, !PT ;  /* 0x000000050d117c10 */ /* 0x000fe200087fe4ff */
[----:B------:R-:W-:-:S02]  /*26a0*/  UIADD3.X UR5, UPT, UPT, URZ, UR5, URZ, UP0, !UPT ;  /* 0x00000005ff057290 */ /* 0x000fc400087fe4ff */
[----:B------:R-:W-:Y:S01]  /*26b0*/  FFMA R19, R19, UR6, R18 ;  /* 0x0000000613137c23 */ /* 0x000fe20008000012 */
[----:B------:R-:W-:-:S03]  /*26c0*/  UISETP.NE.U32.AND UP0, UPT, UR4, 0x200, UPT ;  /* 0x000002000400788c */ /* 0x000fc6000bf05070 */
[----:B0-----:R-:W-:Y:S01]  /*26d0*/  FFMA R20, R20, UR6, R19 ;  /* 0x0000000614147c23 */ /* 0x001fe20008000013 */
[----:B------:R-:W-:-:S03]  /*26e0*/  UISETP.NE.AND.EX UP0, UPT, UR5, URZ, UPT, UP0 ;  /* 0x000000ff0500728c */ /* 0x000fc6000bf05300 */
[----:B------:R-:W-:-:S04]  /*26f0*/  FFMA R21, R21, UR6, R20 ;  /* 0x0000000615157c23 */ /* 0x000fc80008000014 */
[----:B-1----:R-:W-:-:S04]  /*2700*/  FFMA R22, R22, UR6, R21 ;  /* 0x0000000616167c23 */ /* 0x002fc80008000015 */
[----:B------:R-:W-:-:S05]  /*2710*/  FFMA R23, R23, UR6, R22 ;  /* 0x0000000617177c23 */ /* 0x000fca0008000016 */
[----:B------:R4:W-:Y:S01]  /*2720*/  STG.E desc[UR8][R16.64], R23 ;  /* 0x0000001710007986 */ /* 0x0009e2000c101908 */
[----:B------:R-:W-:Y:S05]  /*2730*/  BRA.U UP0, `(.L_x_2) ;  /* 0xfffffff100d47547 */ /* 0x000fea000b83ffff */
[----:B------:R-:W-:Y:S05]  /*2740*/  EXIT ;  /* 0x000000000000794d */ /* 0x000fea0003800000 */
.L_x_3:
[----:B------:R-:W-:-:S00]  /*2750*/  BRA `(.L_x_3) ;  /* 0xfffffffc00fc7947 */ /* 0x000fc0000383ffff */
[----:B------:R-:W-:-:S00]  /*2760*/  NOP ;  /* 0x0000000000007918 */ /* 0x000fc00000000000 */
        /* <DEDUP_REMOVED lines=9> */
.L_x_9:


//--------------------- .nv.shared._Z13loopUnrollingPfS_S_i --------------------------
	.section	.nv.shared._Z13loopUnrollingPfS_S_i,"aw",@nobits
	.sectionflags	@""
	.align	4
.nv.shared._Z13loopUnrollingPfS_S_i:
	.zero		1536


//--------------------- .nv.shared.reserved.0     --------------------------
	.section	.nv.shared.reserved.0,"aw",@nobits
	.weak		__nv_reservedSMEM_offset_0_alias
	.size		__nv_reservedSMEM_offset_0_alias, 0, 64
	.other		__nv_reservedSMEM_offset_0_alias,@"STO_CUDA_RESERVED_SHARED STV_DEFAULT"
__nv_reservedSMEM_offset_0_alias:
	.zero		0
	.zero		64


//--------------------- .nv.constant0._Z13loopUnrollingPfS_S_i --------------------------
	.section	.nv.constant0._Z13loopUnrollingPfS_S_i,"a",@progbits
	.sectionflags	@""
	.align	4
.nv.constant0._Z13loopUnrollingPfS_S_i:
	.zero		924


//--------------------- SYMBOLS --------------------------

	.type		.nv.reservedSmem.offset0,@object
	.size		.nv.reservedSmem.offset0,0x4
	.type		.nv.reservedSmem.cap,@object
	.size		.nv.reservedSmem.cap,0x4
